//
// Generated by NVIDIA NVVM Compiler
//
// Compiler Build ID: CL-36424714
// Cuda compilation tools, release 13.0, V13.0.88
// Based on NVVM 20.0.0
//

.version 9.0
.target sm_100
.address_size 64

	// .globl	_Z6kernelPfS_

.visible .entry _Z6kernelPfS_(
	.param .u64 .ptr .align 1 _Z6kernelPfS__param_0,
	.param .u64 .ptr .align 1 _Z6kernelPfS__param_1
)
{
	.reg .pred 	%p<13>;
	.reg .b32 	%r<17>;
	.reg .b32 	%f<14>;
	.reg .b64 	%rd<8>;

	ld.param.u64 	%rd1, [_Z6kernelPfS__param_0];
	ld.param.u64 	%rd2, [_Z6kernelPfS__param_1];
	mov.u32 	%r4, %tid.x;
	mov.u32 	%r5, %ctaid.x;
	mov.u32 	%r6, %ntid.x;
	mad.lo.s32 	%r1, %r5, %r6, %r4;
	mov.u32 	%r7, %tid.y;
	mov.u32 	%r8, %ctaid.y;
	mov.u32 	%r9, %ntid.y;
	mad.lo.s32 	%r2, %r8, %r9, %r7;
	mov.u32 	%r10, %tid.z;
	mov.u32 	%r11, %ctaid.z;
	mov.u32 	%r12, %ntid.z;
	mad.lo.s32 	%r3, %r11, %r12, %r10;
	mov.pred 	%p12, -1;
	setp.eq.s32 	%p4, %r1, 0;
	@%p4 bra 	$L__BB0_3;
	setp.eq.s32 	%p5, %r1, 31;
	@%p5 bra 	$L__BB0_3;
	setp.eq.s32 	%p12, %r2, 0;
$L__BB0_3:
	setp.eq.s32 	%p6, %r2, 31;
	or.pred  	%p7, %p12, %p6;
	setp.eq.s32 	%p8, %r3, 0;
	setp.eq.s32 	%p9, %r3, 31;
	or.pred  	%p10, %p8, %p9;
	or.pred  	%p11, %p7, %p10;
	@%p11 bra 	$L__BB0_5;
	shl.b32 	%r13, %r2, 5;
	add.s32 	%r14, %r13, %r1;
	shl.b32 	%r15, %r3, 10;
	add.s32 	%r16, %r14, %r15;
	cvta.to.global.u64 	%rd3, %rd1;
	mul.wide.s32 	%rd4, %r16, 4;
	add.s64 	%rd5, %rd3, %rd4;
	ld.global.f32 	%f1, [%rd5];
	ld.global.f32 	%f2, [%rd5+4];
	add.f32 	%f3, %f1, %f2;
	ld.global.f32 	%f4, [%rd5+-4];
	add.f32 	%f5, %f3, %f4;
	ld.global.f32 	%f6, [%rd5+128];
	add.f32 	%f7, %f5, %f6;
	ld.global.f32 	%f8, [%rd5+-128];
	add.f32 	%f9, %f7, %f8;
	ld.global.f32 	%f10, [%rd5+-4096];
	add.f32 	%f11, %f9, %f10;
	ld.global.f32 	%f12, [%rd5+4096];
	add.f32 	%f13, %f11, %f12;
	cvta.to.global.u64 	%rd6, %rd2;
	add.s64 	%rd7, %rd6, %rd4;
	st.global.f32 	[%rd7], %f13;
$L__BB0_5:
	ret;

}


// ===== COMPILED SASS (sm_100) =====

	.target	sm_100

	.elftype	@"ET_EXEC"


//--------------------- .note.nv.tkinfo           --------------------------
	.section	.note.nv.tkinfo,"",@"SHT_NOTE"
	.sectionflags	@"SHF_NOTE_NV_TKINFO"
	.tkinfo
        /*0018*/ 	.word	0x00000002
        /*0030*/ 	.string	""
        /*0030*/ 	.string	"ptxas"
        /*0030*/ 	.string	"Cuda compilation tools, release 13.0, V13.0.88"
        /*0030*/ 	.string	"Build cuda_13.0.r13.0/compiler.36424714_0"
        /*0030*/ 	.string	"-arch sm_100 -m 64 "



//--------------------- .note.nv.cuinfo           --------------------------
	.section	.note.nv.cuinfo,"",@"SHT_NOTE"
	.sectionflags	@"SHF_NOTE_NV_CUINFO"
        /*0018*/ 	.short	0x0002
        /*001a*/ 	.short	0x0064
        /*001c*/ 	.short	0x0082
	.zero		2


//--------------------- .nv.info                  --------------------------
	.section	.nv.info,"",@"SHT_CUDA_INFO"
	.align	4


	//----- nvinfo : EIATTR_REGCOUNT
	.align		4
        /*0000*/ 	.byte	0x04, 0x2f
        /*0002*/ 	.short	(.L_1 - .L_0)
	.align		4
.L_0:
        /*0004*/ 	.word	index@(_Z6kernelPfS_)
        /*0008*/ 	.word	0x00000016


	//----- nvinfo : EIATTR_FRAME_SIZE
	.align		4
.L_1:
        /*000c*/ 	.byte	0x04, 0x11
        /*000e*/ 	.short	(.L_3 - .L_2)
	.align		4
.L_2:
        /*0010*/ 	.word	index@(_Z6kernelPfS_)
        /*0014*/ 	.word	0x00000000


	//----- nvinfo : EIATTR_MIN_STACK_SIZE
	.align		4
.L_3:
        /*0018*/ 	.byte	0x04, 0x12
        /*001a*/ 	.short	(.L_5 - .L_4)
	.align		4
.L_4:
        /*001c*/ 	.word	index@(_Z6kernelPfS_)
        /*0020*/ 	.word	0x00000000
.L_5:


//--------------------- .nv.compat                --------------------------
	.section	.nv.compat,"",@"SHT_CUDA_COMPAT_INFO"
	.align	4
        /*0000*/ 	.byte	0x02, 0x09, 0x00, 0x00, 0x02, 0x02, 0x01, 0x00, 0x02, 0x05, 0x05, 0x00, 0x03, 0x07, 0x01, 0x01
        /*0010*/ 	.byte	0x02, 0x03, 0x00, 0x00, 0x02, 0x06, 0x01, 0x00, 0x04, 0x0b, 0x08, 0x00, 0x09, 0x00, 0x00, 0x00
        /*0020*/ 	.byte	0x00, 0x00, 0x00, 0x00


//--------------------- .nv.info._Z6kernelPfS_    --------------------------
	.section	.nv.info._Z6kernelPfS_,"",@"SHT_CUDA_INFO"
	.sectionflags	@""
	.align	4


	//----- nvinfo : EIATTR_CUDA_API_VERSION
	.align		4
        /*0000*/ 	.byte	0x04, 0x37
        /*0002*/ 	.short	(.L_7 - .L_6)
.L_6:
        /*0004*/ 	.word	0x00000082


	//----- nvinfo : EIATTR_KPARAM_INFO
	.align		4
.L_7:
        /*0008*/ 	.byte	0x04, 0x17
        /*000a*/ 	.short	(.L_9 - .L_8)
.L_8:
        /*000c*/ 	.word	0x00000000
        /*0010*/ 	.short	0x0001
        /*0012*/ 	.short	0x0008
        /*0014*/ 	.byte	0x00, 0xf5, 0x21, 0x00


	//----- nvinfo : EIATTR_KPARAM_INFO
	.align		4
.L_9:
        /*0018*/ 	.byte	0x04, 0x17
        /*001a*/ 	.short	(.L_11 - .L_10)
.L_10:
        /*001c*/ 	.word	0x00000000
        /*0020*/ 	.short	0x0000
        /*0022*/ 	.short	0x0000
        /*0024*/ 	.byte	0x00, 0xf5, 0x21, 0x00


	//----- nvinfo : EIATTR_SPARSE_MMA_MASK
	.align		4
.L_11:
        /*0028*/ 	.byte	0x03, 0x50
        /*002a*/ 	.short	0x0000


	//----- nvinfo : EIATTR_MAXREG_COUNT
	.align		4
        /*002c*/ 	.byte	0x03, 0x1b
        /*002e*/ 	.short	0x00ff


	//----- nvinfo : EIATTR_MERCURY_ISA_VERSION
	.align		4
        /*0030*/ 	.byte	0x03, 0x5f
        /*0032*/ 	.short	0x0101


	//----- nvinfo : EIATTR_VRC_CTA_INIT_COUNT
	.align		4
        /*0034*/ 	.byte	0x02, 0x4a
	.zero		1
	.zero		1


	//----- nvinfo : EIATTR_EXIT_INSTR_OFFSETS
	.align		4
        /*0038*/ 	.byte	0x04, 0x1c
        /*003a*/ 	.short	(.L_13 - .L_12)


	//   ....[0]....
.L_12:
        /*003c*/ 	.word	0x00000140


	//   ....[1]....
        /*0040*/ 	.word	0x000002a0


	//----- nvinfo : EIATTR_CBANK_PARAM_SIZE
	.align		4
.L_13:
        /*0044*/ 	.byte	0x03, 0x19
        /*0046*/ 	.short	0x0010


	//----- nvinfo : EIATTR_PARAM_CBANK
	.align		4
        /*0048*/ 	.byte	0x04, 0x0a
        /*004a*/ 	.short	(.L_15 - .L_14)
	.align		4
.L_14:
        /*004c*/ 	.word	index@(.nv.constant0._Z6kernelPfS_)
        /*0050*/ 	.short	0x0380
        /*0052*/ 	.short	0x0010


	//----- nvinfo : EIATTR_SW_WAR
	.align		4
.L_15:
        /*0054*/ 	.byte	0x04, 0x36
        /*0056*/ 	.short	(.L_17 - .L_16)
.L_16:
        /*0058*/ 	.word	0x00000008
.L_17:


//--------------------- .nv.callgraph             --------------------------
	.section	.nv.callgraph,"",@"SHT_CUDA_CALLGRAPH"
	.align	4
	.sectionentsize	8
	.align		4
        /*0000*/ 	.word	0x00000000
	.align		4
        /*0004*/ 	.word	0xffffffff
	.align		4
        /*0008*/ 	.word	0x00000000
	.align		4
        /*000c*/ 	.word	0xfffffffe
	.align		4
        /*0010*/ 	.word	0x00000000
	.align		4
        /*0014*/ 	.word	0xfffffffd
	.align		4
        /*0018*/ 	.word	0x00000000
	.align		4
        /*001c*/ 	.word	0xfffffffc


//--------------------- .text._Z6kernelPfS_       --------------------------
	.section	.text._Z6kernelPfS_,"ax",@progbits
	.align	128
        .global         _Z6kernelPfS_
        .type           _Z6kernelPfS_,@function
        .size           _Z6kernelPfS_,(.L_x_1 - _Z6kernelPfS_)
        .other          _Z6kernelPfS_,@"STO_CUDA_ENTRY STV_DEFAULT"
_Z6kernelPfS_:
.text._Z6kernelPfS_:
[----:B------:R-:W-:Y:S01]  /*0000*/  LDC R1, c[0x0][0x37c] ;  /* 0x0000df00ff017b82 */ /* 0x000fe20000000800 */
[----:B------:R-:W0:Y:S07]  /*0010*/  S2R R0, SR_TID.X ;  /* 0x0000000000007919 */ /* 0x000e2e0000002100 */
[----:B------:R-:W0:Y:S01]  /*0020*/  S2UR UR4, SR_CTAID.X ;  /* 0x00000000000479c3 */ /* 0x000e220000002500 */
[----:B------:R-:W1:Y:S01]  /*0030*/  S2R R5, SR_TID.Y ;  /* 0x0000000000057919 */ /* 0x000e620000002200 */
[----:B------:R-:W2:Y:S06]  /*0040*/  S2R R4, SR_TID.Z ;  /* 0x0000000000047919 */ /* 0x000eac0000002300 */
[----:B------:R-:W0:Y:S08]  /*0050*/  LDC R3, c[0x0][0x360] ;  /* 0x0000d800ff037b82 */ /* 0x000e300000000800 */
[----:B------:R-:W1:Y:S08]  /*0060*/  S2UR UR5, SR_CTAID.Y ;  /* 0x00000000000579c3 */ /* 0x000e700000002600 */
[----:B------:R-:W1:Y:S08]  /*0070*/  LDC R2, c[0x0][0x364] ;  /* 0x0000d900ff027b82 */ /* 0x000e700000000800 */
[----:B------:R-:W2:Y:S01]  /*0080*/  S2UR UR6, SR_CTAID.Z ;  /* 0x00000000000679c3 */ /* 0x000ea20000002700 */
[----:B0-----:R-:W-:-:S05]  /*0090*/  IMAD R0, R3, UR4, R0 ;  /* 0x0000000403007c24 */ /* 0x001fca000f8e0200 */
[C---:B------:R-:W-:Y:S02]  /*00a0*/  ISETP.NE.AND P0, PT, R0.reuse, 0x1f, PT ;  /* 0x0000001f0000780c */ /* 0x040fe40003f05270 */
[----:B------:R-:W2:Y:S02]  /*00b0*/  LDC R7, c[0x0][0x368] ;  /* 0x0000da00ff077b82 */ /* 0x000ea40000000800 */
[----:B------:R-:W-:Y:S01]  /*00c0*/  ISETP.EQ.OR P0, PT, R0, RZ, !P0 ;  /* 0x000000ff0000720c */ /* 0x000fe20004702670 */
[----:B-1----:R-:W-:-:S05]  /*00d0*/  IMAD R5, R2, UR5, R5 ;  /* 0x0000000502057c24 */ /* 0x002fca000f8e0205 */
[----:B------:R-:W-:-:S04]  /*00e0*/  ISETP.EQ.OR P1, PT, R5, RZ, P0 ;  /* 0x000000ff0500720c */ /* 0x000fc80000722670 */
[----:B------:R-:W-:Y:S01]  /*00f0*/  ISETP.EQ.OR P1, PT, R5, 0x1f, P1 ;  /* 0x0000001f0500780c */ /* 0x000fe20000f22670 */
[----:B--2---:R-:W-:-:S05]  /*0100*/  IMAD R4, R7, UR6, R4 ;  /* 0x0000000607047c24 */ /* 0x004fca000f8e0204 */
[----:B------:R-:W-:-:S04]  /*0110*/  ISETP.NE.AND P0, PT, R4, 0x1f, PT ;  /* 0x0000001f0400780c */ /* 0x000fc80003f05270 */
[----:B------:R-:W-:-:S04]  /*0120*/  ISETP.EQ.OR P0, PT, R4, RZ, !P0 ;  /* 0x000000ff0400720c */ /* 0x000fc80004702670 */
[----:B------:R-:W-:-:S13]  /*0130*/  PLOP3.LUT P0, PT, P1, P0, PT, 0xf8, 0x8f ;  /* 0x00000000008f781c */ /* 0x000fda0000f01f70 */
[----:B------:R-:W-:Y:S05]  /*0140*/  @P0 EXIT ;  /* 0x000000000000094d */ /* 0x000fea0003800000 */
[----:B------:R-:W0:Y:S01]  /*0150*/  LDC.64 R2, c[0x0][0x380] ;  /* 0x0000e000ff027b82 */ /* 0x000e220000000a00 */
[----:B------:R-:W1:Y:S01]  /*0160*/  LDCU.64 UR4, c[0x0][0x358] ;  /* 0x00006b00ff0477ac */ /* 0x000e620008000a00 */
[----:B------:R-:W-:-:S04]  /*0170*/  LEA R5, R5, R0, 0x5 ;  /* 0x0000000005057211 */ /* 0x000fc800078e28ff */
[----:B------:R-:W-:Y:S02]  /*0180*/  LEA R7, R4, R5, 0xa ;  /* 0x0000000504077211 */ /* 0x000fe400078e50ff */
[----:B------:R-:W2:Y:S03]  /*0190*/  LDC.64 R4, c[0x0][0x388] ;  /* 0x0000e200ff047b82 */ /* 0x000ea60000000a00 */
[----:B0-----:R-:W-:-:S05]  /*01a0*/  IMAD.WIDE R2, R7, 0x4, R2 ;  /* 0x0000000407027825 */ /* 0x001fca00078e0202 */
[----:B-1----:R-:W3:Y:S04]  /*01b0*/  LDG.E R0, desc[UR4][R2.64] ;  /* 0x0000000402007981 */ /* 0x002ee8000c1e1900 */
[----:B------:R-:W3:Y:S04]  /*01c0*/  LDG.E R9, desc[UR4][R2.64+0x4] ;  /* 0x0000040402097981 */ /* 0x000ee8000c1e1900 */
[----:B------:R-:W4:Y:S04]  /*01d0*/  LDG.E R11, desc[UR4][R2.64+-0x4] ;  /* 0xfffffc04020b7981 */ /* 0x000f28000c1e1900 */
[----:B------:R-:W5:Y:S04]  /*01e0*/  LDG.E R13, desc[UR4][R2.64+0x80] ;  /* 0x00008004020d7981 */ /* 0x000f68000c1e1900 */
[----:B------:R-:W5:Y:S04]  /*01f0*/  LDG.E R15, desc[UR4][R2.64+-0x80] ;  /* 0xffff8004020f7981 */ /* 0x000f68000c1e1900 */
[----:B------:R-:W5:Y:S04]  /*0200*/  LDG.E R17, desc[UR4][R2.64+-0x1000] ;  /* 0xfff0000402117981 */ /* 0x000f68000c1e1900 */
[----:B------:R-:W5:Y:S01]  /*0210*/  LDG.E R19, desc[UR4][R2.64+0x1000] ;  /* 0x0010000402137981 */ /* 0x000f62000c1e1900 */
[----:B--2---:R-:W-:-:S04]  /*0220*/  IMAD.WIDE R4, R7, 0x4, R4 ;  /* 0x0000000407047825 */ /* 0x004fc800078e0204 */
[----:B---3--:R-:W-:-:S04]  /*0230*/  FADD R0, R0, R9 ;  /* 0x0000000900007221 */ /* 0x008fc80000000000 */
[----:B----4-:R-:W-:-:S04]  /*0240*/  FADD R0, R0, R11 ;  /* 0x0000000b00007221 */ /* 0x010fc80000000000 */
[----:B-----5:R-:W-:-:S04]  /*0250*/  FADD R0, R0, R13 ;  /* 0x0000000d00007221 */ /* 0x020fc80000000000 */
[----:B------:R-:W-:-:S04]  /*0260*/  FADD R0, R0, R15 ;  /* 0x0000000f00007221 */ /* 0x000fc80000000000 */
[----:B------:R-:W-:-:S04]  /*0270*/  FADD R0, R0, R17 ;  /* 0x0000001100007221 */ /* 0x000fc80000000000 */
[----:B------:R-:W-:-:S05]  /*0280*/  FADD R19, R0, R19 ;  /* 0x0000001300137221 */ /* 0x000fca0000000000 */
[----:B------:R-:W-:Y:S01]  /*0290*/  STG.E desc[UR4][R4.64], R19 ;  /* 0x0000001304007986 */ /* 0x000fe2000c101904 */
[----:B------:R-:W-:Y:S05]  /*02a0*/  EXIT ;  /* 0x000000000000794d */ /* 0x000fea0003800000 */
.L_x_0:
[----:B------:R-:W-:-:S00]  /*02b0*/  BRA `(.L_x_0) ;  /* 0xfffffffc00fc7947 */ /* 0x000fc0000383ffff */
[----:B------:R-:W-:-:S00]  /*02c0*/  NOP ;  /* 0x0000000000007918 */ /* 0x000fc00000000000 */
        /* <DEDUP_REMOVED lines=11> */
.L_x_1:


//--------------------- .nv.shared.reserved.0     --------------------------
	.section	.nv.shared.reserved.0,"aw",@nobits
	.weak		__nv_reservedSMEM_offset_0_alias
	.size		__nv_reservedSMEM_offset_0_alias, 0, 64
	.other		__nv_reservedSMEM_offset_0_alias,@"STO_CUDA_RESERVED_SHARED STV_DEFAULT"
__nv_reservedSMEM_offset_0_alias:
	.zero		0
	.zero		64


//--------------------- .nv.constant0._Z6kernelPfS_ --------------------------
	.section	.nv.constant0._Z6kernelPfS_,"a",@progbits
	.sectionflags	@""
	.align	4
.nv.constant0._Z6kernelPfS_:
	.zero		912


//--------------------- SYMBOLS --------------------------

	.type		.nv.reservedSmem.offset0,@object
	.size		.nv.reservedSmem.offset0,0x4
